//
// Generated by NVIDIA NVVM Compiler
//
// Compiler Build ID: CL-36424714
// Cuda compilation tools, release 13.0, V13.0.88
// Based on NVVM 20.0.0
//

.version 9.0
.target sm_100
.address_size 64

	// .globl	_Z9addKernelv

.visible .entry _Z9addKernelv()
{


	ret;

}


// ===== COMPILED SASS (sm_100) =====

	.target	sm_100

	.elftype	@"ET_EXEC"


//--------------------- .note.nv.tkinfo           --------------------------
	.section	.note.nv.tkinfo,"",@"SHT_NOTE"
	.sectionflags	@"SHF_NOTE_NV_TKINFO"
	.tkinfo
        /*0018*/ 	.word	0x00000002
        /*0030*/ 	.string	""
        /*0030*/ 	.string	"ptxas"
        /*0030*/ 	.string	"Cuda compilation tools, release 13.0, V13.0.88"
        /*0030*/ 	.string	"Build cuda_13.0.r13.0/compiler.36424714_0"
        /*0030*/ 	.string	"-arch sm_100 -m 64 "



//--------------------- .note.nv.cuinfo           --------------------------
	.section	.note.nv.cuinfo,"",@"SHT_NOTE"
	.sectionflags	@"SHF_NOTE_NV_CUINFO"
        /*0018*/ 	.short	0x0002
        /*001a*/ 	.short	0x0064
        /*001c*/ 	.short	0x0082
	.zero		2


//--------------------- .nv.info                  --------------------------
	.section	.nv.info,"",@"SHT_CUDA_INFO"
	.align	4


	//----- nvinfo : EIATTR_REGCOUNT
	.align		4
        /*0000*/ 	.byte	0x04, 0x2f
        /*0002*/ 	.short	(.L_1 - .L_0)
	.align		4
.L_0:
        /*0004*/ 	.word	index@(_Z9addKernelv)
        /*0008*/ 	.word	0x00000004


	//----- nvinfo : EIATTR_FRAME_SIZE
	.align		4
.L_1:
        /*000c*/ 	.byte	0x04, 0x11
        /*000e*/ 	.short	(.L_3 - .L_2)
	.align		4
.L_2:
        /*0010*/ 	.word	index@(_Z9addKernelv)
        /*0014*/ 	.word	0x00000000


	//----- nvinfo : EIATTR_MIN_STACK_SIZE
	.align		4
.L_3:
        /*0018*/ 	.byte	0x04, 0x12
        /*001a*/ 	.short	(.L_5 - .L_4)
	.align		4
.L_4:
        /*001c*/ 	.word	index@(_Z9addKernelv)
        /*0020*/ 	.word	0x00000000
.L_5:


//--------------------- .nv.compat                --------------------------
	.section	.nv.compat,"",@"SHT_CUDA_COMPAT_INFO"
	.align	4
        /*0000*/ 	.byte	0x02, 0x09, 0x00, 0x00, 0x02, 0x02, 0x01, 0x00, 0x02, 0x05, 0x05, 0x00, 0x03, 0x07, 0x01, 0x01
        /*0010*/ 	.byte	0x02, 0x03, 0x00, 0x00, 0x02, 0x06, 0x01, 0x00, 0x04, 0x0b, 0x08, 0x00, 0x09, 0x00, 0x00, 0x00
        /*0020*/ 	.byte	0x00, 0x00, 0x00, 0x00


//--------------------- .nv.info._Z9addKernelv    --------------------------
	.section	.nv.info._Z9addKernelv,"",@"SHT_CUDA_INFO"
	.sectionflags	@""
	.align	4


	//----- nvinfo : EIATTR_CUDA_API_VERSION
	.align		4
        /*0000*/ 	.byte	0x04, 0x37
        /*0002*/ 	.short	(.L_7 - .L_6)
.L_6:
        /*0004*/ 	.word	0x00000082


	//----- nvinfo : EIATTR_SPARSE_MMA_MASK
	.align		4
.L_7:
        /*0008*/ 	.byte	0x03, 0x50
        /*000a*/ 	.short	0x0000


	//----- nvinfo : EIATTR_MAXREG_COUNT
	.align		4
        /*000c*/ 	.byte	0x03, 0x1b
        /*000e*/ 	.short	0x00ff


	//----- nvinfo : EIATTR_MERCURY_ISA_VERSION
	.align		4
        /*0010*/ 	.byte	0x03, 0x5f
        /*0012*/ 	.short	0x0101


	//----- nvinfo : EIATTR_VRC_CTA_INIT_COUNT
	.align		4
        /*0014*/ 	.byte	0x02, 0x4a
	.zero		1
	.zero		1


	//----- nvinfo : EIATTR_EXIT_INSTR_OFFSETS
	.align		4
        /*0018*/ 	.byte	0x04, 0x1c
        /*001a*/ 	.short	(.L_9 - .L_8)


	//   ....[0]....
.L_8:
        /*001c*/ 	.word	0x00000010


	//----- nvinfo : EIATTR_SW_WAR
	.align		4
.L_9:
        /*0020*/ 	.byte	0x04, 0x36
        /*0022*/ 	.short	(.L_11 - .L_10)
.L_10:
        /*0024*/ 	.word	0x00000008
.L_11:


//--------------------- .nv.callgraph             --------------------------
	.section	.nv.callgraph,"",@"SHT_CUDA_CALLGRAPH"
	.align	4
	.sectionentsize	8
	.align		4
        /*0000*/ 	.word	0x00000000
	.align		4
        /*0004*/ 	.word	0xffffffff
	.align		4
        /*0008*/ 	.word	0x00000000
	.align		4
        /*000c*/ 	.word	0xfffffffe
	.align		4
        /*0010*/ 	.word	0x00000000
	.align		4
        /*0014*/ 	.word	0xfffffffd
	.align		4
        /*0018*/ 	.word	0x00000000
	.align		4
        /*001c*/ 	.word	0xfffffffc


//--------------------- .text._Z9addKernelv       --------------------------
	.section	.text._Z9addKernelv,"ax",@progbits
	.align	128
        .global         _Z9addKernelv
        .type           _Z9addKernelv,@function
        .size           _Z9addKernelv,(.L_x_1 - _Z9addKernelv)
        .other          _Z9addKernelv,@"STO_CUDA_ENTRY STV_DEFAULT"
_Z9addKernelv:
.text._Z9addKernelv:
[----:B------:R-:W-:Y:S01]  /*0000*/  LDC R1, c[0x0][0x37c] ;  /* 0x0000df00ff017b82 */ /* 0x000fe20000000800 */
[----:B------:R-:W-:Y:S05]  /*0010*/  EXIT ;  /* 0x000000000000794d */ /* 0x000fea0003800000 */
.L_x_0:
[----:B------:R-:W-:-:S00]  /*0020*/  BRA `(.L_x_0) ;  /* 0xfffffffc00fc7947 */ /* 0x000fc0000383ffff */
[----:B------:R-:W-:-:S00]  /*0030*/  NOP ;  /* 0x0000000000007918 */ /* 0x000fc00000000000 */
        /* <DEDUP_REMOVED lines=12> */
.L_x_1:


//--------------------- .nv.shared.reserved.0     --------------------------
	.section	.nv.shared.reserved.0,"aw",@nobits
	.weak		__nv_reservedSMEM_offset_0_alias
	.size		__nv_reservedSMEM_offset_0_alias, 0, 64
	.other		__nv_reservedSMEM_offset_0_alias,@"STO_CUDA_RESERVED_SHARED STV_DEFAULT"
__nv_reservedSMEM_offset_0_alias:
	.zero		0
	.zero		64


//--------------------- .nv.constant0._Z9addKernelv --------------------------
	.section	.nv.constant0._Z9addKernelv,"a",@progbits
	.sectionflags	@""
	.align	4
.nv.constant0._Z9addKernelv:
	.zero		896


//--------------------- SYMBOLS --------------------------

	.type		.nv.reservedSmem.offset0,@object
	.size		.nv.reservedSmem.offset0,0x4
